//
// Generated by NVIDIA NVVM Compiler
//
// Compiler Build ID: CL-36424714
// Cuda compilation tools, release 13.0, V13.0.88
// Based on NVVM 20.0.0
//

.version 9.0
.target sm_100
.address_size 64

	// .globl	_Z25matmul_naive_column_majorPfS_S_iii

.visible .entry _Z25matmul_naive_column_majorPfS_S_iii(
	.param .u64 .ptr .align 1 _Z25matmul_naive_column_majorPfS_S_iii_param_0,
	.param .u64 .ptr .align 1 _Z25matmul_naive_column_majorPfS_S_iii_param_1,
	.param .u64 .ptr .align 1 _Z25matmul_naive_column_majorPfS_S_iii_param_2,
	.param .u32 _Z25matmul_naive_column_majorPfS_S_iii_param_3,
	.param .u32 _Z25matmul_naive_column_majorPfS_S_iii_param_4,
	.param .u32 _Z25matmul_naive_column_majorPfS_S_iii_param_5
)
{
	.reg .pred 	%p<13>;
	.reg .b32 	%r<41>;
	.reg .b32 	%f<68>;
	.reg .b64 	%rd<53>;

	ld.param.u64 	%rd7, [_Z25matmul_naive_column_majorPfS_S_iii_param_0];
	ld.param.u64 	%rd8, [_Z25matmul_naive_column_majorPfS_S_iii_param_1];
	ld.param.u64 	%rd6, [_Z25matmul_naive_column_majorPfS_S_iii_param_2];
	ld.param.u32 	%r20, [_Z25matmul_naive_column_majorPfS_S_iii_param_3];
	ld.param.u32 	%r18, [_Z25matmul_naive_column_majorPfS_S_iii_param_4];
	ld.param.u32 	%r19, [_Z25matmul_naive_column_majorPfS_S_iii_param_5];
	cvta.to.global.u64 	%rd1, %rd8;
	cvta.to.global.u64 	%rd2, %rd7;
	mov.u32 	%r21, %ctaid.x;
	mov.u32 	%r22, %ntid.x;
	mov.u32 	%r23, %tid.x;
	mad.lo.s32 	%r1, %r21, %r22, %r23;
	mov.u32 	%r24, %ctaid.y;
	mov.u32 	%r25, %ntid.y;
	mov.u32 	%r26, %tid.y;
	mad.lo.s32 	%r2, %r24, %r25, %r26;
	setp.ge.s32 	%p1, %r2, %r20;
	setp.ge.s32 	%p2, %r1, %r18;
	or.pred  	%p3, %p1, %p2;
	@%p3 bra 	$L__BB0_14;
	setp.lt.s32 	%p4, %r19, 1;
	mov.f32 	%f67, 0f00000000;
	@%p4 bra 	$L__BB0_13;
	mul.lo.s32 	%r3, %r19, %r2;
	and.b32  	%r4, %r19, 7;
	setp.lt.u32 	%p5, %r19, 8;
	mov.f32 	%f67, 0f00000000;
	mov.b32 	%r39, 0;
	@%p5 bra 	$L__BB0_5;
	and.b32  	%r39, %r19, 2147483640;
	neg.s32 	%r37, %r39;
	shl.b32 	%r7, %r18, 3;
	mul.wide.u32 	%rd9, %r3, 4;
	add.s64 	%rd10, %rd9, %rd2;
	add.s64 	%rd52, %rd10, 16;
	mov.f32 	%f67, 0f00000000;
	mul.wide.s32 	%rd13, %r18, 4;
	mov.u32 	%r36, %r1;
$L__BB0_4:
	.pragma "nounroll";
	ld.global.f32 	%f17, [%rd52+-16];
	mul.wide.s32 	%rd11, %r36, 4;
	add.s64 	%rd12, %rd1, %rd11;
	ld.global.f32 	%f18, [%rd12];
	fma.rn.f32 	%f19, %f17, %f18, %f67;
	ld.global.f32 	%f20, [%rd52+-12];
	add.s64 	%rd14, %rd12, %rd13;
	ld.global.f32 	%f21, [%rd14];
	fma.rn.f32 	%f22, %f20, %f21, %f19;
	ld.global.f32 	%f23, [%rd52+-8];
	add.s64 	%rd15, %rd14, %rd13;
	ld.global.f32 	%f24, [%rd15];
	fma.rn.f32 	%f25, %f23, %f24, %f22;
	ld.global.f32 	%f26, [%rd52+-4];
	add.s64 	%rd16, %rd15, %rd13;
	ld.global.f32 	%f27, [%rd16];
	fma.rn.f32 	%f28, %f26, %f27, %f25;
	ld.global.f32 	%f29, [%rd52];
	add.s64 	%rd17, %rd16, %rd13;
	ld.global.f32 	%f30, [%rd17];
	fma.rn.f32 	%f31, %f29, %f30, %f28;
	ld.global.f32 	%f32, [%rd52+4];
	add.s64 	%rd18, %rd17, %rd13;
	ld.global.f32 	%f33, [%rd18];
	fma.rn.f32 	%f34, %f32, %f33, %f31;
	ld.global.f32 	%f35, [%rd52+8];
	add.s64 	%rd19, %rd18, %rd13;
	ld.global.f32 	%f36, [%rd19];
	fma.rn.f32 	%f37, %f35, %f36, %f34;
	ld.global.f32 	%f38, [%rd52+12];
	add.s64 	%rd20, %rd19, %rd13;
	ld.global.f32 	%f39, [%rd20];
	fma.rn.f32 	%f67, %f38, %f39, %f37;
	add.s32 	%r37, %r37, 8;
	add.s32 	%r36, %r36, %r7;
	add.s64 	%rd52, %rd52, 32;
	setp.ne.s32 	%p6, %r37, 0;
	@%p6 bra 	$L__BB0_4;
$L__BB0_5:
	setp.eq.s32 	%p7, %r4, 0;
	@%p7 bra 	$L__BB0_13;
	and.b32  	%r13, %r19, 3;
	setp.lt.u32 	%p8, %r4, 4;
	@%p8 bra 	$L__BB0_8;
	add.s32 	%r28, %r39, %r3;
	mul.wide.u32 	%rd21, %r28, 4;
	add.s64 	%rd22, %rd2, %rd21;
	ld.global.f32 	%f41, [%rd22];
	mad.lo.s32 	%r29, %r39, %r18, %r1;
	mul.wide.s32 	%rd23, %r29, 4;
	add.s64 	%rd24, %rd1, %rd23;
	ld.global.f32 	%f42, [%rd24];
	fma.rn.f32 	%f43, %f41, %f42, %f67;
	cvt.u64.u32 	%rd25, %r3;
	cvt.u64.u32 	%rd26, %r39;
	add.s64 	%rd27, %rd26, %rd25;
	shl.b64 	%rd28, %rd27, 2;
	add.s64 	%rd29, %rd2, %rd28;
	ld.global.f32 	%f44, [%rd29+4];
	mul.wide.s32 	%rd30, %r18, 4;
	add.s64 	%rd31, %rd24, %rd30;
	ld.global.f32 	%f45, [%rd31];
	fma.rn.f32 	%f46, %f44, %f45, %f43;
	ld.global.f32 	%f47, [%rd29+8];
	add.s64 	%rd32, %rd31, %rd30;
	ld.global.f32 	%f48, [%rd32];
	fma.rn.f32 	%f49, %f47, %f48, %f46;
	ld.global.f32 	%f50, [%rd29+12];
	add.s64 	%rd33, %rd32, %rd30;
	ld.global.f32 	%f51, [%rd33];
	fma.rn.f32 	%f67, %f50, %f51, %f49;
	add.s32 	%r39, %r39, 4;
$L__BB0_8:
	setp.eq.s32 	%p9, %r13, 0;
	@%p9 bra 	$L__BB0_13;
	setp.eq.s32 	%p10, %r13, 1;
	@%p10 bra 	$L__BB0_11;
	add.s32 	%r30, %r39, %r3;
	mul.wide.u32 	%rd34, %r30, 4;
	add.s64 	%rd35, %rd2, %rd34;
	ld.global.f32 	%f53, [%rd35];
	mad.lo.s32 	%r31, %r39, %r18, %r1;
	mul.wide.s32 	%rd36, %r31, 4;
	add.s64 	%rd37, %rd1, %rd36;
	ld.global.f32 	%f54, [%rd37];
	fma.rn.f32 	%f55, %f53, %f54, %f67;
	cvt.u64.u32 	%rd38, %r3;
	cvt.u64.u32 	%rd39, %r39;
	add.s64 	%rd40, %rd39, %rd38;
	shl.b64 	%rd41, %rd40, 2;
	add.s64 	%rd42, %rd2, %rd41;
	ld.global.f32 	%f56, [%rd42+4];
	mul.wide.s32 	%rd43, %r18, 4;
	add.s64 	%rd44, %rd37, %rd43;
	ld.global.f32 	%f57, [%rd44];
	fma.rn.f32 	%f67, %f56, %f57, %f55;
	add.s32 	%r39, %r39, 2;
$L__BB0_11:
	and.b32  	%r32, %r19, 1;
	setp.eq.b32 	%p11, %r32, 1;
	not.pred 	%p12, %p11;
	@%p12 bra 	$L__BB0_13;
	add.s32 	%r33, %r39, %r3;
	mul.wide.u32 	%rd45, %r33, 4;
	add.s64 	%rd46, %rd2, %rd45;
	ld.global.f32 	%f58, [%rd46];
	mad.lo.s32 	%r34, %r39, %r18, %r1;
	mul.wide.s32 	%rd47, %r34, 4;
	add.s64 	%rd48, %rd1, %rd47;
	ld.global.f32 	%f59, [%rd48];
	fma.rn.f32 	%f67, %f58, %f59, %f67;
$L__BB0_13:
	mad.lo.s32 	%r35, %r18, %r2, %r1;
	cvta.to.global.u64 	%rd49, %rd6;
	mul.wide.s32 	%rd50, %r35, 4;
	add.s64 	%rd51, %rd49, %rd50;
	st.global.f32 	[%rd51], %f67;
$L__BB0_14:
	ret;

}
	// .globl	_Z22matmul_naive_row_majorPfS_S_iii
.visible .entry _Z22matmul_naive_row_majorPfS_S_iii(
	.param .u64 .ptr .align 1 _Z22matmul_naive_row_majorPfS_S_iii_param_0,
	.param .u64 .ptr .align 1 _Z22matmul_naive_row_majorPfS_S_iii_param_1,
	.param .u64 .ptr .align 1 _Z22matmul_naive_row_majorPfS_S_iii_param_2,
	.param .u32 _Z22matmul_naive_row_majorPfS_S_iii_param_3,
	.param .u32 _Z22matmul_naive_row_majorPfS_S_iii_param_4,
	.param .u32 _Z22matmul_naive_row_majorPfS_S_iii_param_5
)
{
	.reg .pred 	%p<13>;
	.reg .b32 	%r<46>;
	.reg .b32 	%f<68>;
	.reg .b64 	%rd<40>;

	ld.param.u64 	%rd5, [_Z22matmul_naive_row_majorPfS_S_iii_param_0];
	ld.param.u64 	%rd6, [_Z22matmul_naive_row_majorPfS_S_iii_param_1];
	ld.param.u64 	%rd4, [_Z22matmul_naive_row_majorPfS_S_iii_param_2];
	ld.param.u32 	%r22, [_Z22matmul_naive_row_majorPfS_S_iii_param_3];
	ld.param.u32 	%r23, [_Z22matmul_naive_row_majorPfS_S_iii_param_4];
	ld.param.u32 	%r21, [_Z22matmul_naive_row_majorPfS_S_iii_param_5];
	cvta.to.global.u64 	%rd1, %rd6;
	cvta.to.global.u64 	%rd2, %rd5;
	mov.u32 	%r24, %ctaid.x;
	mov.u32 	%r25, %ntid.x;
	mov.u32 	%r26, %tid.x;
	mad.lo.s32 	%r1, %r24, %r25, %r26;
	mov.u32 	%r27, %ctaid.y;
	mov.u32 	%r28, %ntid.y;
	mov.u32 	%r29, %tid.y;
	mad.lo.s32 	%r30, %r27, %r28, %r29;
	setp.ge.s32 	%p1, %r1, %r22;
	setp.ge.s32 	%p2, %r30, %r23;
	or.pred  	%p3, %p1, %p2;
	@%p3 bra 	$L__BB1_14;
	setp.lt.s32 	%p4, %r21, 1;
	mov.f32 	%f67, 0f00000000;
	@%p4 bra 	$L__BB1_13;
	mul.lo.s32 	%r3, %r21, %r1;
	and.b32  	%r4, %r21, 7;
	setp.lt.u32 	%p5, %r21, 8;
	mov.f32 	%f67, 0f00000000;
	mov.b32 	%r44, 0;
	@%p5 bra 	$L__BB1_5;
	and.b32  	%r44, %r21, 2147483640;
	neg.s32 	%r42, %r44;
	shl.b32 	%r7, %r23, 3;
	add.s64 	%rd3, %rd2, 16;
	mov.f32 	%f67, 0f00000000;
	mul.wide.s32 	%rd11, %r23, 4;
	mov.u32 	%r40, %r3;
	mov.u32 	%r41, %r30;
$L__BB1_4:
	.pragma "nounroll";
	mul.wide.s32 	%rd7, %r40, 4;
	add.s64 	%rd8, %rd3, %rd7;
	ld.global.f32 	%f17, [%rd8+-16];
	mul.wide.s32 	%rd9, %r41, 4;
	add.s64 	%rd10, %rd1, %rd9;
	ld.global.f32 	%f18, [%rd10];
	fma.rn.f32 	%f19, %f17, %f18, %f67;
	ld.global.f32 	%f20, [%rd8+-12];
	add.s64 	%rd12, %rd10, %rd11;
	ld.global.f32 	%f21, [%rd12];
	fma.rn.f32 	%f22, %f20, %f21, %f19;
	ld.global.f32 	%f23, [%rd8+-8];
	add.s64 	%rd13, %rd12, %rd11;
	ld.global.f32 	%f24, [%rd13];
	fma.rn.f32 	%f25, %f23, %f24, %f22;
	ld.global.f32 	%f26, [%rd8+-4];
	add.s64 	%rd14, %rd13, %rd11;
	ld.global.f32 	%f27, [%rd14];
	fma.rn.f32 	%f28, %f26, %f27, %f25;
	ld.global.f32 	%f29, [%rd8];
	add.s64 	%rd15, %rd14, %rd11;
	ld.global.f32 	%f30, [%rd15];
	fma.rn.f32 	%f31, %f29, %f30, %f28;
	ld.global.f32 	%f32, [%rd8+4];
	add.s64 	%rd16, %rd15, %rd11;
	ld.global.f32 	%f33, [%rd16];
	fma.rn.f32 	%f34, %f32, %f33, %f31;
	ld.global.f32 	%f35, [%rd8+8];
	add.s64 	%rd17, %rd16, %rd11;
	ld.global.f32 	%f36, [%rd17];
	fma.rn.f32 	%f37, %f35, %f36, %f34;
	ld.global.f32 	%f38, [%rd8+12];
	add.s64 	%rd18, %rd17, %rd11;
	ld.global.f32 	%f39, [%rd18];
	fma.rn.f32 	%f67, %f38, %f39, %f37;
	add.s32 	%r42, %r42, 8;
	add.s32 	%r41, %r41, %r7;
	add.s32 	%r40, %r40, 8;
	setp.ne.s32 	%p6, %r42, 0;
	@%p6 bra 	$L__BB1_4;
$L__BB1_5:
	setp.eq.s32 	%p7, %r4, 0;
	@%p7 bra 	$L__BB1_13;
	and.b32  	%r15, %r21, 3;
	setp.lt.u32 	%p8, %r4, 4;
	@%p8 bra 	$L__BB1_8;
	add.s32 	%r32, %r44, %r3;
	mul.wide.s32 	%rd19, %r32, 4;
	add.s64 	%rd20, %rd2, %rd19;
	ld.global.f32 	%f41, [%rd20];
	mad.lo.s32 	%r33, %r44, %r23, %r30;
	mul.wide.s32 	%rd21, %r33, 4;
	add.s64 	%rd22, %rd1, %rd21;
	ld.global.f32 	%f42, [%rd22];
	fma.rn.f32 	%f43, %f41, %f42, %f67;
	ld.global.f32 	%f44, [%rd20+4];
	mul.wide.s32 	%rd23, %r23, 4;
	add.s64 	%rd24, %rd22, %rd23;
	ld.global.f32 	%f45, [%rd24];
	fma.rn.f32 	%f46, %f44, %f45, %f43;
	ld.global.f32 	%f47, [%rd20+8];
	add.s64 	%rd25, %rd24, %rd23;
	ld.global.f32 	%f48, [%rd25];
	fma.rn.f32 	%f49, %f47, %f48, %f46;
	ld.global.f32 	%f50, [%rd20+12];
	add.s64 	%rd26, %rd25, %rd23;
	ld.global.f32 	%f51, [%rd26];
	fma.rn.f32 	%f67, %f50, %f51, %f49;
	add.s32 	%r44, %r44, 4;
$L__BB1_8:
	setp.eq.s32 	%p9, %r15, 0;
	@%p9 bra 	$L__BB1_13;
	setp.eq.s32 	%p10, %r15, 1;
	@%p10 bra 	$L__BB1_11;
	add.s32 	%r34, %r44, %r3;
	mul.wide.s32 	%rd27, %r34, 4;
	add.s64 	%rd28, %rd2, %rd27;
	ld.global.f32 	%f53, [%rd28];
	mad.lo.s32 	%r35, %r44, %r23, %r30;
	mul.wide.s32 	%rd29, %r35, 4;
	add.s64 	%rd30, %rd1, %rd29;
	ld.global.f32 	%f54, [%rd30];
	fma.rn.f32 	%f55, %f53, %f54, %f67;
	ld.global.f32 	%f56, [%rd28+4];
	mul.wide.s32 	%rd31, %r23, 4;
	add.s64 	%rd32, %rd30, %rd31;
	ld.global.f32 	%f57, [%rd32];
	fma.rn.f32 	%f67, %f56, %f57, %f55;
	add.s32 	%r44, %r44, 2;
$L__BB1_11:
	and.b32  	%r36, %r21, 1;
	setp.eq.b32 	%p11, %r36, 1;
	not.pred 	%p12, %p11;
	@%p12 bra 	$L__BB1_13;
	add.s32 	%r37, %r44, %r3;
	mul.wide.s32 	%rd33, %r37, 4;
	add.s64 	%rd34, %rd2, %rd33;
	ld.global.f32 	%f58, [%rd34];
	mad.lo.s32 	%r38, %r44, %r23, %r30;
	mul.wide.s32 	%rd35, %r38, 4;
	add.s64 	%rd36, %rd1, %rd35;
	ld.global.f32 	%f59, [%rd36];
	fma.rn.f32 	%f67, %f58, %f59, %f67;
$L__BB1_13:
	mad.lo.s32 	%r39, %r23, %r1, %r30;
	cvta.to.global.u64 	%rd37, %rd4;
	mul.wide.s32 	%rd38, %r39, 4;
	add.s64 	%rd39, %rd37, %rd38;
	st.global.f32 	[%rd39], %f67;
$L__BB1_14:
	ret;

}


// ===== COMPILED SASS (sm_100) =====

	.target	sm_100

	.elftype	@"ET_EXEC"


//--------------------- .note.nv.tkinfo           --------------------------
	.section	.note.nv.tkinfo,"",@"SHT_NOTE"
	.sectionflags	@"SHF_NOTE_NV_TKINFO"
	.tkinfo
        /*0018*/ 	.word	0x00000002
        /*0030*/ 	.string	""
        /*0030*/ 	.string	"ptxas"
        /*0030*/ 	.string	"Cuda compilation tools, release 13.0, V13.0.88"
        /*0030*/ 	.string	"Build cuda_13.0.r13.0/compiler.36424714_0"
        /*0030*/ 	.string	"-arch sm_100 -m 64 "



//--------------------- .note.nv.cuinfo           --------------------------
	.section	.note.nv.cuinfo,"",@"SHT_NOTE"
	.sectionflags	@"SHF_NOTE_NV_CUINFO"
        /*0018*/ 	.short	0x0002
        /*001a*/ 	.short	0x0064
        /*001c*/ 	.short	0x0082
	.zero		2


//--------------------- .nv.info                  --------------------------
	.section	.nv.info,"",@"SHT_CUDA_INFO"
	.align	4


	//----- nvinfo : EIATTR_REGCOUNT
	.align		4
        /*0000*/ 	.byte	0x04, 0x2f
        /*0002*/ 	.short	(.L_1 - .L_0)
	.align		4
.L_0:
        /*0004*/ 	.word	index@(_Z25matmul_naive_column_majorPfS_S_iii)
        /*0008*/ 	.word	0x00000020


	//----- nvinfo : EIATTR_FRAME_SIZE
	.align		4
.L_1:
        /*000c*/ 	.byte	0x04, 0x11
        /*000e*/ 	.short	(.L_3 - .L_2)
	.align		4
.L_2:
        /*0010*/ 	.word	index@(_Z25matmul_naive_column_majorPfS_S_iii)
        /*0014*/ 	.word	0x00000000


	//----- nvinfo : EIATTR_REGCOUNT
	.align		4
.L_3:
        /*0018*/ 	.byte	0x04, 0x2f
        /*001a*/ 	.short	(.L_5 - .L_4)
	.align		4
.L_4:
        /*001c*/ 	.word	index@(_Z22matmul_naive_row_majorPfS_S_iii)
        /*0020*/ 	.word	0x00000020


	//----- nvinfo : EIATTR_FRAME_SIZE
	.align		4
.L_5:
        /*0024*/ 	.byte	0x04, 0x11
        /*0026*/ 	.short	(.L_7 - .L_6)
	.align		4
.L_6:
        /*0028*/ 	.word	index@(_Z22matmul_naive_row_majorPfS_S_iii)
        /*002c*/ 	.word	0x00000000


	//----- nvinfo : EIATTR_MIN_STACK_SIZE
	.align		4
.L_7:
        /*0030*/ 	.byte	0x04, 0x12
        /*0032*/ 	.short	(.L_9 - .L_8)
	.align		4
.L_8:
        /*0034*/ 	.word	index@(_Z22matmul_naive_row_majorPfS_S_iii)
        /*0038*/ 	.word	0x00000000


	//----- nvinfo : EIATTR_MIN_STACK_SIZE
	.align		4
.L_9:
        /*003c*/ 	.byte	0x04, 0x12
        /*003e*/ 	.short	(.L_11 - .L_10)
	.align		4
.L_10:
        /*0040*/ 	.word	index@(_Z25matmul_naive_column_majorPfS_S_iii)
        /*0044*/ 	.word	0x00000000
.L_11:


//--------------------- .nv.compat                --------------------------
	.section	.nv.compat,"",@"SHT_CUDA_COMPAT_INFO"
	.align	4
        /*0000*/ 	.byte	0x02, 0x09, 0x00, 0x00, 0x02, 0x02, 0x01, 0x00, 0x02, 0x05, 0x05, 0x00, 0x03, 0x07, 0x01, 0x01
        /*0010*/ 	.byte	0x02, 0x03, 0x00, 0x00, 0x02, 0x06, 0x01, 0x00, 0x04, 0x0b, 0x08, 0x00, 0x09, 0x00, 0x00, 0x00
        /*0020*/ 	.byte	0x00, 0x00, 0x00, 0x00


//--------------------- .nv.info._Z22matmul_naive_row_majorPfS_S_iii --------------------------
	.section	.nv.info._Z22matmul_naive_row_majorPfS_S_iii,"",@"SHT_CUDA_INFO"
	.sectionflags	@""
	.align	4


	//----- nvinfo : EIATTR_CUDA_API_VERSION
	.align		4
        /*0000*/ 	.byte	0x04, 0x37
        /*0002*/ 	.short	(.L_13 - .L_12)
.L_12:
        /*0004*/ 	.word	0x00000082


	//----- nvinfo : EIATTR_KPARAM_INFO
	.align		4
.L_13:
        /*0008*/ 	.byte	0x04, 0x17
        /*000a*/ 	.short	(.L_15 - .L_14)
.L_14:
        /*000c*/ 	.word	0x00000000
        /*0010*/ 	.short	0x0005
        /*0012*/ 	.short	0x0020
        /*0014*/ 	.byte	0x00, 0xf0, 0x11, 0x00


	//----- nvinfo : EIATTR_KPARAM_INFO
	.align		4
.L_15:
        /*0018*/ 	.byte	0x04, 0x17
        /*001a*/ 	.short	(.L_17 - .L_16)
.L_16:
        /*001c*/ 	.word	0x00000000
        /*0020*/ 	.short	0x0004
        /*0022*/ 	.short	0x001c
        /*0024*/ 	.byte	0x00, 0xf0, 0x11, 0x00


	//----- nvinfo : EIATTR_KPARAM_INFO
	.align		4
.L_17:
        /*0028*/ 	.byte	0x04, 0x17
        /*002a*/ 	.short	(.L_19 - .L_18)
.L_18:
        /*002c*/ 	.word	0x00000000
        /*0030*/ 	.short	0x0003
        /*0032*/ 	.short	0x0018
        /*0034*/ 	.byte	0x00, 0xf0, 0x11, 0x00


	//----- nvinfo : EIATTR_KPARAM_INFO
	.align		4
.L_19:
        /*0038*/ 	.byte	0x04, 0x17
        /*003a*/ 	.short	(.L_21 - .L_20)
.L_20:
        /*003c*/ 	.word	0x00000000
        /*0040*/ 	.short	0x0002
        /*0042*/ 	.short	0x0010
        /*0044*/ 	.byte	0x00, 0xf5, 0x21, 0x00


	//----- nvinfo : EIATTR_KPARAM_INFO
	.align		4
.L_21:
        /*0048*/ 	.byte	0x04, 0x17
        /*004a*/ 	.short	(.L_23 - .L_22)
.L_22:
        /*004c*/ 	.word	0x00000000
        /*0050*/ 	.short	0x0001
        /*0052*/ 	.short	0x0008
        /*0054*/ 	.byte	0x00, 0xf5, 0x21, 0x00


	//----- nvinfo : EIATTR_KPARAM_INFO
	.align		4
.L_23:
        /*0058*/ 	.byte	0x04, 0x17
        /*005a*/ 	.short	(.L_25 - .L_24)
.L_24:
        /*005c*/ 	.word	0x00000000
        /*0060*/ 	.short	0x0000
        /*0062*/ 	.short	0x0000
        /*0064*/ 	.byte	0x00, 0xf5, 0x21, 0x00


	//----- nvinfo : EIATTR_SPARSE_MMA_MASK
	.align		4
.L_25:
        /*0068*/ 	.byte	0x03, 0x50
        /*006a*/ 	.short	0x0000


	//----- nvinfo : EIATTR_MAXREG_COUNT
	.align		4
        /*006c*/ 	.byte	0x03, 0x1b
        /*006e*/ 	.short	0x00ff


	//----- nvinfo : EIATTR_MERCURY_ISA_VERSION
	.align		4
        /*0070*/ 	.byte	0x03, 0x5f
        /*0072*/ 	.short	0x0101


	//----- nvinfo : EIATTR_VRC_CTA_INIT_COUNT
	.align		4
        /*0074*/ 	.byte	0x02, 0x4a
	.zero		1
	.zero		1


	//----- nvinfo : EIATTR_EXIT_INSTR_OFFSETS
	.align		4
        /*0078*/ 	.byte	0x04, 0x1c
        /*007a*/ 	.short	(.L_27 - .L_26)


	//   ....[0]....
.L_26:
        /*007c*/ 	.word	0x000000c0


	//   ....[1]....
        /*0080*/ 	.word	0x00000840


	//----- nvinfo : EIATTR_CBANK_PARAM_SIZE
	.align		4
.L_27:
        /*0084*/ 	.byte	0x03, 0x19
        /*0086*/ 	.short	0x0024


	//----- nvinfo : EIATTR_PARAM_CBANK
	.align		4
        /*0088*/ 	.byte	0x04, 0x0a
        /*008a*/ 	.short	(.L_29 - .L_28)
	.align		4
.L_28:
        /*008c*/ 	.word	index@(.nv.constant0._Z22matmul_naive_row_majorPfS_S_iii)
        /*0090*/ 	.short	0x0380
        /*0092*/ 	.short	0x0024


	//----- nvinfo : EIATTR_SW_WAR
	.align		4
.L_29:
        /*0094*/ 	.byte	0x04, 0x36
        /*0096*/ 	.short	(.L_31 - .L_30)
.L_30:
        /*0098*/ 	.word	0x00000008
.L_31:


//--------------------- .nv.info._Z25matmul_naive_column_majorPfS_S_iii --------------------------
	.section	.nv.info._Z25matmul_naive_column_majorPfS_S_iii,"",@"SHT_CUDA_INFO"
	.sectionflags	@""
	.align	4


	//----- nvinfo : EIATTR_CUDA_API_VERSION
	.align		4
        /*0000*/ 	.byte	0x04, 0x37
        /*0002*/ 	.short	(.L_33 - .L_32)
.L_32:
        /*0004*/ 	.word	0x00000082


	//----- nvinfo : EIATTR_KPARAM_INFO
	.align		4
.L_33:
        /*0008*/ 	.byte	0x04, 0x17
        /*000a*/ 	.short	(.L_35 - .L_34)
.L_34:
        /*000c*/ 	.word	0x00000000
        /*0010*/ 	.short	0x0005
        /*0012*/ 	.short	0x0020
        /*0014*/ 	.byte	0x00, 0xf0, 0x11, 0x00


	//----- nvinfo : EIATTR_KPARAM_INFO
	.align		4
.L_35:
        /*0018*/ 	.byte	0x04, 0x17
        /*001a*/ 	.short	(.L_37 - .L_36)
.L_36:
        /*001c*/ 	.word	0x00000000
        /*0020*/ 	.short	0x0004
        /*0022*/ 	.short	0x001c
        /*0024*/ 	.byte	0x00, 0xf0, 0x11, 0x00


	//----- nvinfo : EIATTR_KPARAM_INFO
	.align		4
.L_37:
        /*0028*/ 	.byte	0x04, 0x17
        /*002a*/ 	.short	(.L_39 - .L_38)
.L_38:
        /*002c*/ 	.word	0x00000000
        /*0030*/ 	.short	0x0003
        /*0032*/ 	.short	0x0018
        /*0034*/ 	.byte	0x00, 0xf0, 0x11, 0x00


	//----- nvinfo : EIATTR_KPARAM_INFO
	.align		4
.L_39:
        /*0038*/ 	.byte	0x04, 0x17
        /*003a*/ 	.short	(.L_41 - .L_40)
.L_40:
        /*003c*/ 	.word	0x00000000
        /*0040*/ 	.short	0x0002
        /*0042*/ 	.short	0x0010
        /*0044*/ 	.byte	0x00, 0xf5, 0x21, 0x00


	//----- nvinfo : EIATTR_KPARAM_INFO
	.align		4
.L_41:
        /*0048*/ 	.byte	0x04, 0x17
        /*004a*/ 	.short	(.L_43 - .L_42)
.L_42:
        /*004c*/ 	.word	0x00000000
        /*0050*/ 	.short	0x0001
        /*0052*/ 	.short	0x0008
        /*0054*/ 	.byte	0x00, 0xf5, 0x21, 0x00


	//----- nvinfo : EIATTR_KPARAM_INFO
	.align		4
.L_43:
        /*0058*/ 	.byte	0x04, 0x17
        /*005a*/ 	.short	(.L_45 - .L_44)
.L_44:
        /*005c*/ 	.word	0x00000000
        /*0060*/ 	.short	0x0000
        /*0062*/ 	.short	0x0000
        /*0064*/ 	.byte	0x00, 0xf5, 0x21, 0x00


	//----- nvinfo : EIATTR_SPARSE_MMA_MASK
	.align		4
.L_45:
        /*0068*/ 	.byte	0x03, 0x50
        /*006a*/ 	.short	0x0000


	//----- nvinfo : EIATTR_MAXREG_COUNT
	.align		4
        /*006c*/ 	.byte	0x03, 0x1b
        /*006e*/ 	.short	0x00ff


	//----- nvinfo : EIATTR_MERCURY_ISA_VERSION
	.align		4
        /*0070*/ 	.byte	0x03, 0x5f
        /*0072*/ 	.short	0x0101


	//----- nvinfo : EIATTR_VRC_CTA_INIT_COUNT
	.align		4
        /*0074*/ 	.byte	0x02, 0x4a
	.zero		1
	.zero		1


	//----- nvinfo : EIATTR_EXIT_INSTR_OFFSETS
	.align		4
        /*0078*/ 	.byte	0x04, 0x1c
        /*007a*/ 	.short	(.L_47 - .L_46)


	//   ....[0]....
.L_46:
        /*007c*/ 	.word	0x000000c0


	//   ....[1]....
        /*0080*/ 	.word	0x000008e0


	//----- nvinfo : EIATTR_CBANK_PARAM_SIZE
	.align		4
.L_47:
        /*0084*/ 	.byte	0x03, 0x19
        /*0086*/ 	.short	0x0024


	//----- nvinfo : EIATTR_PARAM_CBANK
	.align		4
        /*0088*/ 	.byte	0x04, 0x0a
        /*008a*/ 	.short	(.L_49 - .L_48)
	.align		4
.L_48:
        /*008c*/ 	.word	index@(.nv.constant0._Z25matmul_naive_column_majorPfS_S_iii)
        /*0090*/ 	.short	0x0380
        /*0092*/ 	.short	0x0024


	//----- nvinfo : EIATTR_SW_WAR
	.align		4
.L_49:
        /*0094*/ 	.byte	0x04, 0x36
        /*0096*/ 	.short	(.L_51 - .L_50)
.L_50:
        /*0098*/ 	.word	0x00000008
.L_51:


//--------------------- .nv.callgraph             --------------------------
	.section	.nv.callgraph,"",@"SHT_CUDA_CALLGRAPH"
	.align	4
	.sectionentsize	8
	.align		4
        /*0000*/ 	.word	0x00000000
	.align		4
        /*0004*/ 	.word	0xffffffff
	.align		4
        /*0008*/ 	.word	0x00000000
	.align		4
        /*000c*/ 	.word	0xfffffffe
	.align		4
        /*0010*/ 	.word	0x00000000
	.align		4
        /*0014*/ 	.word	0xfffffffd
	.align		4
        /*0018*/ 	.word	0x00000000
	.align		4
        /*001c*/ 	.word	0xfffffffc


//--------------------- .text._Z22matmul_naive_row_majorPfS_S_iii --------------------------
	.section	.text._Z22matmul_naive_row_majorPfS_S_iii,"ax",@progbits
	.align	128
        .global         _Z22matmul_naive_row_majorPfS_S_iii
        .type           _Z22matmul_naive_row_majorPfS_S_iii,@function
        .size           _Z22matmul_naive_row_majorPfS_S_iii,(.L_x_10 - _Z22matmul_naive_row_majorPfS_S_iii)
        .other          _Z22matmul_naive_row_majorPfS_S_iii,@"STO_CUDA_ENTRY STV_DEFAULT"
_Z22matmul_naive_row_majorPfS_S_iii:
.text._Z22matmul_naive_row_majorPfS_S_iii:
[----:B------:R-:W-:Y:S01]  /*0000*/  LDC R1, c[0x0][0x37c] ;  /* 0x0000df00ff017b82 */ /* 0x000fe20000000800 */
[----:B------:R-:W0:Y:S07]  /*0010*/  S2R R7, SR_TID.Y ;  /* 0x0000000000077919 */ /* 0x000e2e0000002200 */
[----:B------:R-:W1:Y:S01]  /*0020*/  LDC R0, c[0x0][0x360] ;  /* 0x0000d800ff007b82 */ /* 0x000e620000000800 */
[----:B------:R-:W1:Y:S07]  /*0030*/  S2R R5, SR_TID.X ;  /* 0x0000000000057919 */ /* 0x000e6e0000002100 */
[----:B------:R-:W0:Y:S08]  /*0040*/  S2UR UR5, SR_CTAID.Y ;  /* 0x00000000000579c3 */ /* 0x000e300000002600 */
[----:B------:R-:W0:Y:S08]  /*0050*/  LDC R16, c[0x0][0x364] ;  /* 0x0000d900ff107b82 */ /* 0x000e300000000800 */
[----:B------:R-:W1:Y:S08]  /*0060*/  S2UR UR4, SR_CTAID.X ;  /* 0x00000000000479c3 */ /* 0x000e700000002500 */
[----:B------:R-:W2:Y:S01]  /*0070*/  LDC.64 R2, c[0x0][0x398] ;  /* 0x0000e600ff027b82 */ /* 0x000ea20000000a00 */
[----:B0-----:R-:W-:-:S02]  /*0080*/  IMAD R16, R16, UR5, R7 ;  /* 0x0000000510107c24 */ /* 0x001fc4000f8e0207 */
[----:B-1----:R-:W-:-:S03]  /*0090*/  IMAD R0, R0, UR4, R5 ;  /* 0x0000000400007c24 */ /* 0x002fc6000f8e0205 */
[----:B--2---:R-:W-:-:S04]  /*00a0*/  ISETP.GE.AND P0, PT, R16, R3, PT ;  /* 0x000000031000720c */ /* 0x004fc80003f06270 */
[----:B------:R-:W-:-:S13]  /*00b0*/  ISETP.GE.OR P0, PT, R0, R2, P0 ;  /* 0x000000020000720c */ /* 0x000fda0000706670 */
[----:B------:R-:W-:Y:S05]  /*00c0*/  @P0 EXIT ;  /* 0x000000000000094d */ /* 0x000fea0003800000 */
[----:B------:R-:W0:Y:S01]  /*00d0*/  LDC R17, c[0x0][0x3a0] ;  /* 0x0000e800ff117b82 */ /* 0x000e220000000800 */
[----:B------:R-:W1:Y:S01]  /*00e0*/  LDCU.64 UR6, c[0x0][0x358] ;  /* 0x00006b00ff0677ac */ /* 0x000e620008000a00 */
[----:B------:R-:W-:Y:S01]  /*00f0*/  HFMA2 R26, -RZ, RZ, 0, 0 ;  /* 0x00000000ff1a7431 */ /* 0x000fe200000001ff */
[----:B0-----:R-:W-:-:S13]  /*0100*/  ISETP.GE.AND P0, PT, R17, 0x1, PT ;  /* 0x000000011100780c */ /* 0x001fda0003f06270 */
[----:B-1----:R-:W-:Y:S05]  /*0110*/  @!P0 BRA `(.L_x_0) ;  /* 0x0000000400b88947 */ /* 0x002fea0003800000 */
[C---:B------:R-:W-:Y:S01]  /*0120*/  ISETP.GE.U32.AND P1, PT, R17.reuse, 0x8, PT ;  /* 0x000000081100780c */ /* 0x040fe20003f26070 */
[----:B------:R-:W-:Y:S01]  /*0130*/  IMAD R18, R0, R17, RZ ;  /* 0x0000001100127224 */ /* 0x000fe200078e02ff */
[----:B------:R-:W-:Y:S02]  /*0140*/  LOP3.LUT R25, R17, 0x7, RZ, 0xc0, !PT ;  /* 0x0000000711197812 */ /* 0x000fe400078ec0ff */
[----:B------:R-:W-:Y:S02]  /*0150*/  MOV R26, RZ ;  /* 0x000000ff001a7202 */ /* 0x000fe40000000f00 */
[----:B------:R-:W-:Y:S02]  /*0160*/  ISETP.NE.AND P0, PT, R25, RZ, PT ;  /* 0x000000ff1900720c */ /* 0x000fe40003f05270 */
[----:B------:R-:W-:-:S05]  /*0170*/  MOV R19, RZ ;  /* 0x000000ff00137202 */ /* 0x000fca0000000f00 */
[----:B------:R-:W-:Y:S06]  /*0180*/  @!P1 BRA `(.L_x_1) ;  /* 0x0000000000c49947 */ /* 0x000fec0003800000 */
[----:B------:R-:W0:Y:S01]  /*0190*/  LDCU.64 UR4, c[0x0][0x380] ;  /* 0x00007000ff0477ac */ /* 0x000e220008000a00 */
[----:B------:R-:W-:Y:S02]  /*01a0*/  LOP3.LUT R19, R17, 0x7ffffff8, RZ, 0xc0, !PT ;  /* 0x7ffffff811137812 */ /* 0x000fe400078ec0ff */
[----:B------:R-:W-:Y:S02]  /*01b0*/  MOV R26, RZ ;  /* 0x000000ff001a7202 */ /* 0x000fe40000000f00 */
[----:B------:R-:W-:Y:S02]  /*01c0*/  MOV R2, R18 ;  /* 0x0000001200027202 */ /* 0x000fe40000000f00 */
[----:B------:R-:W-:Y:S02]  /*01d0*/  MOV R22, R16 ;  /* 0x0000001000167202 */ /* 0x000fe40000000f00 */
[----:B------:R-:W-:Y:S01]  /*01e0*/  IADD3 R20, PT, PT, -R19, RZ, RZ ;  /* 0x000000ff13147210 */ /* 0x000fe20007ffe1ff */
[----:B0-----:R-:W-:-:S04]  /*01f0*/  UIADD3 UR4, UP0, UPT, UR4, 0x10, URZ ;  /* 0x0000001004047890 */ /* 0x001fc8000ff1e0ff */
[----:B------:R-:W-:-:S12]  /*0200*/  UIADD3.X UR5, UPT, UPT, URZ, UR5, URZ, UP0, !UPT ;  /* 0x00000005ff057290 */ /* 0x000fd800087fe4ff */
.L_x_2:
[----:B------:R-:W0:Y:S01]  /*0210*/  LDC.64 R14, c[0x0][0x388] ;  /* 0x0000e200ff0e7b82 */ /* 0x000e220000000a00 */
[----:B------:R-:W-:Y:S02]  /*0220*/  MOV R4, UR4 ;  /* 0x0000000400047c02 */ /* 0x000fe40008000f00 */
[----:B------:R-:W-:-:S03]  /*0230*/  MOV R5, UR5 ;  /* 0x0000000500057c02 */ /* 0x000fc60008000f00 */
[----:B------:R-:W-:-:S05]  /*0240*/  IMAD.WIDE R4, R2, 0x4, R4 ;  /* 0x0000000402047825 */ /* 0x000fca00078e0204 */
[----:B------:R-:W2:Y:S04]  /*0250*/  LDG.E R21, desc[UR6][R4.64+-0x10] ;  /* 0xfffff00604157981 */ /* 0x000ea8000c1e1900 */
[----:B------:R-:W3:Y:S04]  /*0260*/  LDG.E R23, desc[UR6][R4.64+-0xc] ;  /* 0xfffff40604177981 */ /* 0x000ee8000c1e1900 */
[----:B------:R-:W4:Y:S01]  /*0270*/  LDG.E R29, desc[UR6][R4.64+-0x8] ;  /* 0xfffff806041d7981 */ /* 0x000f22000c1e1900 */
[----:B0-----:R-:W-:-:S05]  /*0280*/  IMAD.WIDE R14, R22, 0x4, R14 ;  /* 0x00000004160e7825 */ /* 0x001fca00078e020e */
[----:B------:R0:W2:Y:S01]  /*0290*/  LDG.E R24, desc[UR6][R14.64] ;  /* 0x000000060e187981 */ /* 0x0000a2000c1e1900 */
[----:B------:R-:W-:-:S04]  /*02a0*/  IMAD.WIDE R12, R3, 0x4, R14 ;  /* 0x00000004030c7825 */ /* 0x000fc800078e020e */
[C---:B------:R-:W-:Y:S02]  /*02b0*/  IMAD.WIDE R6, R3.reuse, 0x4, R12 ;  /* 0x0000000403067825 */ /* 0x040fe400078e020c */
[----:B------:R-:W3:Y:S02]  /*02c0*/  LDG.E R12, desc[UR6][R12.64] ;  /* 0x000000060c0c7981 */ /* 0x000ee4000c1e1900 */
[C---:B------:R-:W-:Y:S02]  /*02d0*/  IMAD.WIDE R8, R3.reuse, 0x4, R6 ;  /* 0x0000000403087825 */ /* 0x040fe400078e0206 */
[----:B------:R1:W4:Y:S02]  /*02e0*/  LDG.E R28, desc[UR6][R6.64] ;  /* 0x00000006061c7981 */ /* 0x000324000c1e1900 */
[C---:B------:R-:W-:Y:S02]  /*02f0*/  IMAD.WIDE R10, R3.reuse, 0x4, R8 ;  /* 0x00000004030a7825 */ /* 0x040fe400078e0208 */
[----:B------:R-:W5:Y:S02]  /*0300*/  LDG.E R8, desc[UR6][R8.64] ;  /* 0x0000000608087981 */ /* 0x000f64000c1e1900 */
[----:B0-----:R-:W-:-:S05]  /*0310*/  IMAD.WIDE R14, R3, 0x4, R10 ;  /* 0x00000004030e7825 */ /* 0x001fca00078e020a */
[----:B------:R-:W5:Y:S04]  /*0320*/  LDG.E R13, desc[UR6][R14.64] ;  /* 0x000000060e0d7981 */ /* 0x000f68000c1e1900 */
[----:B------:R-:W5:Y:S04]  /*0330*/  LDG.E R9, desc[UR6][R10.64] ;  /* 0x000000060a097981 */ /* 0x000f68000c1e1900 */
[----:B------:R-:W5:Y:S04]  /*0340*/  LDG.E R11, desc[UR6][R4.64+-0x4] ;  /* 0xfffffc06040b7981 */ /* 0x000f68000c1e1900 */
[----:B------:R-:W5:Y:S01]  /*0350*/  LDG.E R10, desc[UR6][R4.64+0x8] ;  /* 0x00000806040a7981 */ /* 0x000f62000c1e1900 */
[----:B--2---:R-:W-:Y:S01]  /*0360*/  FFMA R24, R21, R24, R26 ;  /* 0x0000001815187223 */ /* 0x004fe2000000001a */
[----:B------:R-:W-:-:S02]  /*0370*/  IMAD.WIDE R26, R3, 0x4, R14 ;  /* 0x00000004031a7825 */ /* 0x000fc400078e020e */
[----:B------:R-:W2:Y:S04]  /*0380*/  LDG.E R21, desc[UR6][R4.64] ;  /* 0x0000000604157981 */ /* 0x000ea8000c1e1900 */
[----:B------:R-:W2:Y:S01]  /*0390*/  LDG.E R14, desc[UR6][R4.64+0x4] ;  /* 0x00000406040e7981 */ /* 0x000ea2000c1e1900 */
[----:B-1----:R-:W-:-:S03]  /*03a0*/  IMAD.WIDE R6, R3, 0x4, R26 ;  /* 0x0000000403067825 */ /* 0x002fc600078e021a */
[----:B------:R-:W2:Y:S04]  /*03b0*/  LDG.E R15, desc[UR6][R4.64+0xc] ;  /* 0x00000c06040f7981 */ /* 0x000ea8000c1e1900 */
[----:B------:R-:W2:Y:S04]  /*03c0*/  LDG.E R6, desc[UR6][R6.64] ;  /* 0x0000000606067981 */ /* 0x000ea8000c1e1900 */
[----:B------:R-:W2:Y:S01]  /*03d0*/  LDG.E R5, desc[UR6][R26.64] ;  /* 0x000000061a057981 */ /* 0x000ea2000c1e1900 */
[----:B---3--:R-:W-:Y:S01]  /*03e0*/  FFMA R12, R23, R12, R24 ;  /* 0x0000000c170c7223 */ /* 0x008fe20000000018 */
[----:B------:R-:W-:-:S03]  /*03f0*/  IADD3 R20, PT, PT, R20, 0x8, RZ ;  /* 0x0000000814147810 */ /* 0x000fc60007ffe0ff */
[----:B----4-:R-:W-:Y:S01]  /*0400*/  FFMA R12, R29, R28, R12 ;  /* 0x0000001c1d0c7223 */ /* 0x010fe2000000000c */
[----:B------:R-:W-:Y:S02]  /*0410*/  ISETP.NE.AND P1, PT, R20, RZ, PT ;  /* 0x000000ff1400720c */ /* 0x000fe40003f25270 */
[----:B------:R-:W-:Y:S01]  /*0420*/  LEA R22, R3, R22, 0x3 ;  /* 0x0000001603167211 */ /* 0x000fe200078e18ff */
[----:B-----5:R-:W-:Y:S01]  /*0430*/  FFMA R8, R11, R8, R12 ;  /* 0x000000080b087223 */ /* 0x020fe2000000000c */
[----:B------:R-:W-:-:S03]  /*0440*/  IADD3 R2, PT, PT, R2, 0x8, RZ ;  /* 0x0000000802027810 */ /* 0x000fc60007ffe0ff */
[----:B--2---:R-:W-:-:S04]  /*0450*/  FFMA R9, R21, R9, R8 ;  /* 0x0000000915097223 */ /* 0x004fc80000000008 */
[----:B------:R-:W-:-:S04]  /*0460*/  FFMA R9, R14, R13, R9 ;  /* 0x0000000d0e097223 */ /* 0x000fc80000000009 */
[----:B------:R-:W-:-:S04]  /*0470*/  FFMA R10, R10, R5, R9 ;  /* 0x000000050a0a7223 */ /* 0x000fc80000000009 */
[----:B------:R-:W-:Y:S01]  /*0480*/  FFMA R26, R15, R6, R10 ;  /* 0x000000060f1a7223 */ /* 0x000fe2000000000a */
[----:B------:R-:W-:Y:S06]  /*0490*/  @P1 BRA `(.L_x_2) ;  /* 0xfffffffc005c1947 */ /* 0x000fec000383ffff */
.L_x_1:
[----:B------:R-:W-:Y:S05]  /*04a0*/  @!P0 BRA `(.L_x_0) ;  /* 0x0000000000d48947 */ /* 0x000fea0003800000 */
[----:B------:R-:W-:Y:S02]  /*04b0*/  ISETP.GE.U32.AND P0, PT, R25, 0x4, PT ;  /* 0x000000041900780c */ /* 0x000fe40003f06070 */
[----:B------:R-:W-:-:S04]  /*04c0*/  LOP3.LUT R2, R17, 0x3, RZ, 0xc0, !PT ;  /* 0x0000000311027812 */ /* 0x000fc800078ec0ff */
[----:B------:R-:W-:-:S07]  /*04d0*/  ISETP.NE.AND P1, PT, R2, RZ, PT ;  /* 0x000000ff0200720c */ /* 0x000fce0003f25270 */
[----:B------:R-:W-:Y:S06]  /*04e0*/  @!P0 BRA `(.L_x_3) ;  /* 0x0000000000588947 */ /* 0x000fec0003800000 */
[----:B------:R-:W0:Y:S01]  /*04f0*/  LDC.64 R10, c[0x0][0x388] ;  /* 0x0000e200ff0a7b82 */ /* 0x000e220000000a00 */
[----:B------:R-:W-:Y:S01]  /*0500*/  IMAD R9, R19, R3, R16 ;  /* 0x0000000313097224 */ /* 0x000fe200078e0210 */
[----:B------:R-:W-:-:S06]  /*0510*/  IADD3 R7, PT, PT, R18, R19, RZ ;  /* 0x0000001312077210 */ /* 0x000fcc0007ffe0ff */
[----:B------:R-:W1:Y:S01]  /*0520*/  LDC.64 R4, c[0x0][0x380] ;  /* 0x0000e000ff047b82 */ /* 0x000e620000000a00 */
[----:B0-----:R-:W-:-:S04]  /*0530*/  IMAD.WIDE R10, R9, 0x4, R10 ;  /* 0x00000004090a7825 */ /* 0x001fc800078e020a */
[----:B------:R-:W-:Y:S02]  /*0540*/  IMAD.WIDE R12, R3, 0x4, R10 ;  /* 0x00000004030c7825 */ /* 0x000fe400078e020a */
[----:B------:R-:W2:Y:S02]  /*0550*/  LDG.E R10, desc[UR6][R10.64] ;  /* 0x000000060a0a7981 */ /* 0x000ea4000c1e1900 */
[----:B-1----:R-:W-:-:S04]  /*0560*/  IMAD.WIDE R4, R7, 0x4, R4 ;  /* 0x0000000407047825 */ /* 0x002fc800078e0204 */
[C---:B------:R-:W-:Y:S01]  /*0570*/  IMAD.WIDE R6, R3.reuse, 0x4, R12 ;  /* 0x0000000403067825 */ /* 0x040fe200078e020c */
[----:B------:R-:W2:Y:S04]  /*0580*/  LDG.E R15, desc[UR6][R4.64] ;  /* 0x00000006040f7981 */ /* 0x000ea8000c1e1900 */
[----:B------:R-:W3:Y:S01]  /*0590*/  LDG.E R12, desc[UR6][R12.64] ;  /* 0x000000060c0c7981 */ /* 0x000ee2000c1e1900 */
[----:B------:R-:W-:-:S03]  /*05a0*/  IMAD.WIDE R8, R3, 0x4, R6 ;  /* 0x0000000403087825 */ /* 0x000fc600078e0206 */
[----:B------:R-:W3:Y:S04]  /*05b0*/  LDG.E R14, desc[UR6][R4.64+0x4] ;  /* 0x00000406040e7981 */ /* 0x000ee8000c1e1900 */
[----:B------:R-:W4:Y:S04]  /*05c0*/  LDG.E R20, desc[UR6][R6.64] ;  /* 0x0000000606147981 */ /* 0x000f28000c1e1900 */
[----:B------:R-:W4:Y:S04]  /*05d0*/  LDG.E R21, desc[UR6][R4.64+0x8] ;  /* 0x0000080604157981 */ /* 0x000f28000c1e1900 */
[----:B------:R-:W5:Y:S04]  /*05e0*/  LDG.E R23, desc[UR6][R4.64+0xc] ;  /* 0x00000c0604177981 */ /* 0x000f68000c1e1900 */
[----:B------:R-:W5:Y:S01]  /*05f0*/  LDG.E R8, desc[UR6][R8.64] ;  /* 0x0000000608087981 */ /* 0x000f62000c1e1900 */
[----:B------:R-:W-:Y:S01]  /*0600*/  IADD3 R19, PT, PT, R19, 0x4, RZ ;  /* 0x0000000413137810 */ /* 0x000fe20007ffe0ff */
[----:B--2---:R-:W-:-:S04]  /*0610*/  FFMA R15, R15, R10, R26 ;  /* 0x0000000a0f0f7223 */ /* 0x004fc8000000001a */
[----:B---3--:R-:W-:-:S04]  /*0620*/  FFMA R14, R14, R12, R15 ;  /* 0x0000000c0e0e7223 */ /* 0x008fc8000000000f */
[----:B----4-:R-:W-:-:S04]  /*0630*/  FFMA R14, R21, R20, R14 ;  /* 0x00000014150e7223 */ /* 0x010fc8000000000e */
[----:B-----5:R-:W-:-:S07]  /*0640*/  FFMA R26, R23, R8, R14 ;  /* 0x00000008171a7223 */ /* 0x020fce000000000e */
.L_x_3:
[----:B------:R-:W-:Y:S05]  /*0650*/  @!P1 BRA `(.L_x_0) ;  /* 0x0000000000689947 */ /* 0x000fea0003800000 */
[----:B------:R-:W0:Y:S01]  /*0660*/  LDC.64 R10, c[0x0][0x388] ;  /* 0x0000e200ff0a7b82 */ /* 0x000e220000000a00 */
[----:B------:R-:W-:Y:S02]  /*0670*/  ISETP.NE.AND P0, PT, R2, 0x1, PT ;  /* 0x000000010200780c */ /* 0x000fe40003f05270 */
[----:B------:R-:W-:-:S04]  /*0680*/  LOP3.LUT R17, R17, 0x1, RZ, 0xc0, !PT ;  /* 0x0000000111117812 */ /* 0x000fc800078ec0ff */
[----:B------:R-:W-:Y:S01]  /*0690*/  ISETP.NE.U32.AND P1, PT, R17, 0x1, PT ;  /* 0x000000011100780c */ /* 0x000fe20003f25070 */
[----:B------:R-:W1:Y:S06]  /*06a0*/  LDC.64 R8, c[0x0][0x380] ;  /* 0x0000e000ff087b82 */ /* 0x000e6c0000000a00 */
[C---:B------:R-:W-:Y:S01]  /*06b0*/  @P0 IMAD R15, R19.reuse, R3, R16 ;  /* 0x00000003130f0224 */ /* 0x040fe200078e0210 */
[----:B------:R-:W-:Y:S01]  /*06c0*/  @P0 IADD3 R13, PT, PT, R18, R19, RZ ;  /* 0x00000013120d0210 */ /* 0x000fe20007ffe0ff */
[----:B------:R-:W2:Y:S01]  /*06d0*/  LDC.64 R6, c[0x0][0x380] ;  /* 0x0000e000ff067b82 */ /* 0x000ea20000000a00 */
[----:B------:R-:W-:-:S07]  /*06e0*/  @P0 IADD3 R19, PT, PT, R19, 0x2, RZ ;  /* 0x0000000213130810 */ /* 0x000fce0007ffe0ff */
[----:B------:R-:W3:Y:S01]  /*06f0*/  LDC.64 R4, c[0x0][0x388] ;  /* 0x0000e200ff047b82 */ /* 0x000ee20000000a00 */
[----:B0-----:R-:W-:Y:S01]  /*0700*/  @P0 IMAD.WIDE R10, R15, 0x4, R10 ;  /* 0x000000040f0a0825 */ /* 0x001fe200078e020a */
[----:B------:R-:W-:-:S03]  /*0710*/  @!P1 IADD3 R15, PT, PT, R18, R19, RZ ;  /* 0x00000013120f9210 */ /* 0x000fc60007ffe0ff */
[----:B------:R-:W-:Y:S01]  /*0720*/  @!P1 IMAD R19, R19, R3, R16 ;  /* 0x0000000313139224 */ /* 0x000fe200078e0210 */
[----:B------:R-:W4:Y:S01]  /*0730*/  @P0 LDG.E R2, desc[UR6][R10.64] ;  /* 0x000000060a020981 */ /* 0x000f22000c1e1900 */
[----:B-1----:R-:W-:-:S04]  /*0740*/  @P0 IMAD.WIDE R8, R13, 0x4, R8 ;  /* 0x000000040d080825 */ /* 0x002fc800078e0208 */
[----:B------:R-:W-:Y:S01]  /*0750*/  @P0 IMAD.WIDE R12, R3, 0x4, R10 ;  /* 0x00000004030c0825 */ /* 0x000fe200078e020a */
[----:B------:R-:W4:Y:S03]  /*0760*/  @P0 LDG.E R17, desc[UR6][R8.64] ;  /* 0x0000000608110981 */ /* 0x000f26000c1e1900 */
[----:B--2---:R-:W-:Y:S01]  /*0770*/  @!P1 IMAD.WIDE R6, R15, 0x4, R6 ;  /* 0x000000040f069825 */ /* 0x004fe200078e0206 */
[----:B------:R-:W2:Y:S04]  /*0780*/  @P0 LDG.E R21, desc[UR6][R8.64+0x4] ;  /* 0x0000040608150981 */ /* 0x000ea8000c1e1900 */
[----:B------:R-:W2:Y:S01]  /*0790*/  @P0 LDG.E R12, desc[UR6][R12.64] ;  /* 0x000000060c0c0981 */ /* 0x000ea2000c1e1900 */
[----:B---3--:R-:W-:-:S03]  /*07a0*/  @!P1 IMAD.WIDE R4, R19, 0x4, R4 ;  /* 0x0000000413049825 */ /* 0x008fc600078e0204 */
[----:B------:R-:W3:Y:S04]  /*07b0*/  @!P1 LDG.E R7, desc[UR6][R6.64] ;  /* 0x0000000606079981 */ /* 0x000ee8000c1e1900 */
[----:B------:R-:W3:Y:S01]  /*07c0*/  @!P1 LDG.E R4, desc[UR6][R4.64] ;  /* 0x0000000604049981 */ /* 0x000ee2000c1e1900 */
[----:B----4-:R-:W-:-:S04]  /*07d0*/  @P0 FFMA R2, R17, R2, R26 ;  /* 0x0000000211020223 */ /* 0x010fc8000000001a */
[----:B--2---:R-:W-:-:S04]  /*07e0*/  @P0 FFMA R26, R21, R12, R2 ;  /* 0x0000000c151a0223 */ /* 0x004fc80000000002 */
[----:B---3--:R-:W-:-:S07]  /*07f0*/  @!P1 FFMA R26, R7, R4, R26 ;  /* 0x00000004071a9223 */ /* 0x008fce000000001a */
.L_x_0:
[----:B------:R-:W0:Y:S01]  /*0800*/  LDC.64 R4, c[0x0][0x390] ;  /* 0x0000e400ff047b82 */ /* 0x000e220000000a00 */
[----:B------:R-:W-:-:S04]  /*0810*/  IMAD R3, R0, R3, R16 ;  /* 0x0000000300037224 */ /* 0x000fc800078e0210 */
[----:B0-----:R-:W-:-:S05]  /*0820*/  IMAD.WIDE R2, R3, 0x4, R4 ;  /* 0x0000000403027825 */ /* 0x001fca00078e0204 */
[----:B------:R-:W-:Y:S01]  /*0830*/  STG.E desc[UR6][R2.64], R26 ;  /* 0x0000001a02007986 */ /* 0x000fe2000c101906 */
[----:B------:R-:W-:Y:S05]  /*0840*/  EXIT ;  /* 0x000000000000794d */ /* 0x000fea0003800000 */
.L_x_4:
[----:B------:R-:W-:-:S00]  /*0850*/  BRA `(.L_x_4) ;  /* 0xfffffffc00fc7947 */ /* 0x000fc0000383ffff */
[----:B------:R-:W-:-:S00]  /*0860*/  NOP ;  /* 0x0000000000007918 */ /* 0x000fc00000000000 */
        /* <DEDUP_REMOVED lines=9> */
.L_x_10:


//--------------------- .text._Z25matmul_naive_column_majorPfS_S_iii --------------------------
	.section	.text._Z25matmul_naive_column_majorPfS_S_iii,"ax",@progbits
	.align	128
        .global         _Z25matmul_naive_column_majorPfS_S_iii
        .type           _Z25matmul_naive_column_majorPfS_S_iii,@function
        .size           _Z25matmul_naive_column_majorPfS_S_iii,(.L_x_11 - _Z25matmul_naive_column_majorPfS_S_iii)
        .other          _Z25matmul_naive_column_majorPfS_S_iii,@"STO_CUDA_ENTRY STV_DEFAULT"
_Z25matmul_naive_column_majorPfS_S_iii:
.text._Z25matmul_naive_column_majorPfS_S_iii:
[----:B------:R-:W-:Y:S01]  /*0000*/  LDC R1, c[0x0][0x37c] ;  /* 0x0000df00ff017b82 */ /* 0x000fe20000000800 */
[----:B------:R-:W0:Y:S07]  /*0010*/  S2R R5, SR_TID.X ;  /* 0x0000000000057919 */ /* 0x000e2e0000002100 */
[----:B------:R-:W0:Y:S01]  /*0020*/  S2UR UR4, SR_CTAID.X ;  /* 0x00000000000479c3 */ /* 0x000e220000002500 */
[----:B------:R-:W1:Y:S07]  /*0030*/  S2R R4, SR_TID.Y ;  /* 0x0000000000047919 */ /* 0x000e6e0000002200 */
[----:B------:R-:W0:Y:S08]  /*0040*/  LDC R0, c[0x0][0x360] ;  /* 0x0000d800ff007b82 */ /* 0x000e300000000800 */
[----:B------:R-:W1:Y:S08]  /*0050*/  S2UR UR5, SR_CTAID.Y ;  /* 0x00000000000579c3 */ /* 0x000e700000002600 */
[----:B------:R-:W1:Y:S08]  /*0060*/  LDC R19, c[0x0][0x364] ;  /* 0x0000d900ff137b82 */ /* 0x000e700000000800 */
        /* <DEDUP_REMOVED lines=18> */
[----:B------:R-:W0:Y:S01]  /*0190*/  LDC.64 R4, c[0x0][0x380] ;  /* 0x0000e000ff047b82 */ /* 0x000e220000000a00 */
[----:B------:R-:W-:Y:S02]  /*01a0*/  LOP3.LUT R21, R2, 0x7ffffff8, RZ, 0xc0, !PT ;  /* 0x7ffffff802157812 */ /* 0x000fe400078ec0ff */
[----:B------:R-:W-:Y:S02]  /*01b0*/  MOV R24, RZ ;  /* 0x000000ff00187202 */ /* 0x000fe40000000f00 */
[----:B------:R-:W-:Y:S02]  /*01c0*/  MOV R18, R0 ;  /* 0x0000000000127202 */ /* 0x000fe40000000f00 */
[----:B------:R-:W-:Y:S01]  /*01d0*/  IADD3 R22, PT, PT, -R21, RZ, RZ ;  /* 0x000000ff15167210 */ /* 0x000fe20007ffe1ff */
[----:B0-----:R-:W-:-:S03]  /*01e0*/  IMAD.WIDE.U32 R4, R20, 0x4, R4 ;  /* 0x0000000414047825 */ /* 0x001fc600078e0004 */
[----:B------:R-:W-:-:S04]  /*01f0*/  IADD3 R6, P1, PT, R4, 0x10, RZ ;  /* 0x0000001004067810 */ /* 0x000fc80007f3e0ff */
[----:B------:R-:W-:-:S09]  /*0200*/  IADD3.X R7, PT, PT, RZ, R5, RZ, P1, !PT ;  /* 0x00000005ff077210 */ /* 0x000fd20000ffe4ff */
.L_x_7:
[----:B------:R-:W0:Y:S01]  /*0210*/  LDC.64 R16, c[0x0][0x388] ;  /* 0x0000e200ff107b82 */ /* 0x000e220000000a00 */
[----:B------:R-:W-:Y:S02]  /*0220*/  MOV R4, R6 ;  /* 0x0000000600047202 */ /* 0x000fe40000000f00 */
[----:B------:R-:W-:-:S05]  /*0230*/  MOV R5, R7 ;  /* 0x0000000700057202 */ /* 0x000fca0000000f00 */
[----:B------:R-:W2:Y:S04]  /*0240*/  LDG.E R25, desc[UR4][R4.64+-0x10] ;  /* 0xfffff00404197981 */ /* 0x000ea8000c1e1900 */
[----:B------:R-:W3:Y:S04]  /*0250*/  LDG.E R23, desc[UR4][R4.64+-0xc] ;  /* 0xfffff40404177981 */ /* 0x000ee8000c1e1900 */
[----:B------:R-:W4:Y:S04]  /*0260*/  LDG.E R29, desc[UR4][R4.64+-0x8] ;  /* 0xfffff804041d7981 */ /* 0x000f28000c1e1900 */
[----:B------:R-:W5:Y:S01]  /*0270*/  LDG.E R28, desc[UR4][R4.64+-0x4] ;  /* 0xfffffc04041c7981 */ /* 0x000f62000c1e1900 */
[----:B0-----:R-:W-:-:S05]  /*0280*/  IMAD.WIDE R16, R18, 0x4, R16 ;  /* 0x0000000412107825 */ /* 0x001fca00078e0210 */
[----:B------:R0:W2:Y:S01]  /*0290*/  LDG.E R26, desc[UR4][R16.64] ;  /* 0x00000004101a7981 */ /* 0x0000a2000c1e1900 */
[----:B------:R-:W-:-:S04]  /*02a0*/  IMAD.WIDE R14, R3, 0x4, R16 ;  /* 0x00000004030e7825 */ /* 0x000fc800078e0210 */
[C---:B------:R-:W-:Y:S02]  /*02b0*/  IMAD.WIDE R6, R3.reuse, 0x4, R14 ;  /* 0x0000000403067825 */ /* 0x040fe400078e020e */
[----:B------:R-:W3:Y:S02]  /*02c0*/  LDG.E R14, desc[UR4][R14.64] ;  /* 0x000000040e0e7981 */ /* 0x000ee4000c1e1900 */
[C---:B------:R-:W-:Y:S02]  /*02d0*/  IMAD.WIDE R10, R3.reuse, 0x4, R6 ;  /* 0x00000004030a7825 */ /* 0x040fe400078e0206 */
[----:B------:R-:W4:Y:S02]  /*02e0*/  LDG.E R6, desc[UR4][R6.64] ;  /* 0x0000000406067981 */ /* 0x000f24000c1e1900 */
[C---:B------:R-:W-:Y:S02]  /*02f0*/  IMAD.WIDE R8, R3.reuse, 0x4, R10 ;  /* 0x0000000403087825 */ /* 0x040fe400078e020a */
[----:B------:R-:W5:Y:S02]  /*0300*/  LDG.E R10, desc[UR4][R10.64] ;  /* 0x000000040a0a7981 */ /* 0x000f64000c1e1900 */
[----:B------:R-:W-:-:S02]  /*0310*/  IMAD.WIDE R12, R3, 0x4, R8 ;  /* 0x00000004030c7825 */ /* 0x000fc400078e0208 */
[----:B------:R-:W5:Y:S04]  /*0320*/  LDG.E R7, desc[UR4][R4.64] ;  /* 0x0000000404077981 */ /* 0x000f68000c1e1900 */
[----:B------:R-:W5:Y:S01]  /*0330*/  LDG.E R8, desc[UR4][R8.64] ;  /* 0x0000000408087981 */ /* 0x000f62000c1e1900 */
[----:B0-----:R-:W-:-:S03]  /*0340*/  IMAD.WIDE R16, R3, 0x4, R12 ;  /* 0x0000000403107825 */ /* 0x001fc600078e020c */
        /* <DEDUP_REMOVED lines=8> */
[----:B---3--:R-:W-:Y:S01]  /*03d0*/  FFMA R14, R23, R14, R26 ;  /* 0x0000000e170e7223 */ /* 0x008fe2000000001a */
[----:B------:R-:W-:-:S03]  /*03e0*/  IADD3 R22, PT, PT, R22, 0x8, RZ ;  /* 0x0000000816167810 */ /* 0x000fc60007ffe0ff */
[----:B----4-:R-:W-:Y:S01]  /*03f0*/  FFMA R29, R29, R6, R14 ;  /* 0x000000061d1d7223 */ /* 0x010fe2000000000e */
[----:B------:R-:W-:-:S03]  /*0400*/  ISETP.NE.AND P1, PT, R22, RZ, PT ;  /* 0x000000ff1600720c */ /* 0x000fc60003f25270 */
[----:B-----5:R-:W-:Y:S01]  /*0410*/  FFMA R10, R28, R10, R29 ;  /* 0x0000000a1c0a7223 */ /* 0x020fe2000000001d */
[----:B------:R-:W-:-:S03]  /*0420*/  IADD3 R6, P2, PT, R4, 0x20, RZ ;  /* 0x0000002004067810 */ /* 0x000fc60007f5e0ff */
[----:B------:R-:W-:Y:S01]  /*0430*/  FFMA R8, R7, R8, R10 ;  /* 0x0000000807087223 */ /* 0x000fe2000000000a */
[----:B------:R-:W-:Y:S02]  /*0440*/  IADD3.X R7, PT, PT, RZ, R5, RZ, P2, !PT ;  /* 0x00000005ff077210 */ /* 0x000fe400017fe4ff */
[----:B------:R-:W-:Y:S01]  /*0450*/  LEA R18, R3, R18, 0x3 ;  /* 0x0000001203127211 */ /* 0x000fe200078e18ff */
[----:B------:R-:W-:-:S04]  /*0460*/  FFMA R9, R9, R12, R8 ;  /* 0x0000000c09097223 */ /* 0x000fc80000000008 */
[----:B--2---:R-:W-:-:S04]  /*0470*/  FFMA R16, R16, R15, R9 ;  /* 0x0000000f10107223 */ /* 0x004fc80000000009 */
[----:B------:R-:W-:Y:S01]  /*0480*/  FFMA R24, R11, R24, R16 ;  /* 0x000000180b187223 */ /* 0x000fe20000000010 */
[----:B------:R-:W-:Y:S06]  /*0490*/  @P1 BRA `(.L_x_7) ;  /* 0xfffffffc005c1947 */ /* 0x000fec000383ffff */
.L_x_6:
[----:B------:R-:W-:Y:S05]  /*04a0*/  @!P0 BRA `(.L_x_5) ;  /* 0x0000000000fc8947 */ /* 0x000fea0003800000 */
[----:B------:R-:W-:Y:S02]  /*04b0*/  ISETP.GE.U32.AND P1, PT, R27, 0x4, PT ;  /* 0x000000041b00780c */ /* 0x000fe40003f26070 */
[----:B------:R-:W-:-:S04]  /*04c0*/  LOP3.LUT R16, R2, 0x3, RZ, 0xc0, !PT ;  /* 0x0000000302107812 */ /* 0x000fc800078ec0ff */
[----:B------:R-:W-:-:S07]  /*04d0*/  ISETP.NE.AND P0, PT, R16, RZ, PT ;  /* 0x000000ff1000720c */ /* 0x000fce0003f05270 */
[----:B------:R-:W-:Y:S06]  /*04e0*/  @!P1 BRA `(.L_x_8) ;  /* 0x00000000006c9947 */ /* 0x000fec0003800000 */
[----:B------:R-:W0:Y:S01]  /*04f0*/  LDC.64 R6, c[0x0][0x388] ;  /* 0x0000e200ff067b82 */ /* 0x000e220000000a00 */
[----:B------:R-:W1:Y:S01]  /*0500*/  LDCU.64 UR6, c[0x0][0x380] ;  /* 0x00007000ff0677ac */ /* 0x000e620008000a00 */
[----:B------:R-:W-:Y:S01]  /*0510*/  IMAD R9, R21, R3, R0 ;  /* 0x0000000315097224 */ /* 0x000fe200078e0200 */
[CC--:B------:R-:W-:Y:S02]  /*0520*/  IADD3 R5, PT, PT, R20.reuse, R21.reuse, RZ ;  /* 0x0000001514057210 */ /* 0x0c0fe40007ffe0ff */
[----:B------:R-:W-:-:S03]  /*0530*/  IADD3 R10, P1, PT, R20, R21, RZ ;  /* 0x00000015140a7210 */ /* 0x000fc60007f3e0ff */
[----:B------:R-:W2:Y:S01]  /*0540*/  LDC.64 R14, c[0x0][0x380] ;  /* 0x0000e000ff0e7b82 */ /* 0x000ea20000000a00 */
[----:B0-----:R-:W-:-:S04]  /*0550*/  IMAD.WIDE R6, R9, 0x4, R6 ;  /* 0x0000000409067825 */ /* 0x001fc800078e0206 */
[----:B------:R-:W-:Y:S02]  /*0560*/  IMAD.WIDE R8, R3, 0x4, R6 ;  /* 0x0000000403087825 */ /* 0x000fe400078e0206 */
[----:B------:R-:W3:Y:S02]  /*0570*/  LDG.E R6, desc[UR4][R6.64] ;  /* 0x0000000406067981 */ /* 0x000ee4000c1e1900 */
[----:B--2---:R-:W-:Y:S01]  /*0580*/  IMAD.WIDE.U32 R14, R5, 0x4, R14 ;  /* 0x00000004050e7825 */ /* 0x004fe200078e000e */
[----:B------:R-:W-:Y:S02]  /*0590*/  IADD3.X R5, PT, PT, RZ, RZ, RZ, P1, !PT ;  /* 0x000000ffff057210 */ /* 0x000fe40000ffe4ff */
[----:B-1----:R-:W-:-:S03]  /*05a0*/  LEA R4, P1, R10, UR6, 0x2 ;  /* 0x000000060a047c11 */ /* 0x002fc6000f8210ff */
[----:B------:R-:W3:Y:S01]  /*05b0*/  LDG.E R15, desc[UR4][R14.64] ;  /* 0x000000040e0f7981 */ /* 0x000ee2000c1e1900 */
[----:B------:R-:W-:Y:S01]  /*05c0*/  LEA.HI.X R5, R10, UR7, R5, 0x2, P1 ;  /* 0x000000070a057c11 */ /* 0x000fe200088f1405 */
[C---:B------:R-:W-:Y:S02]  /*05d0*/  IMAD.WIDE R10, R3.reuse, 0x4, R8 ;  /* 0x00000004030a7825 */ /* 0x040fe400078e0208 */
[----:B------:R-:W2:Y:S04]  /*05e0*/  LDG.E R8, desc[UR4][R8.64] ;  /* 0x0000000408087981 */ /* 0x000ea8000c1e1900 */
[----:B------:R-:W2:Y:S01]  /*05f0*/  LDG.E R17, desc[UR4][R4.64+0x4] ;  /* 0x0000040404117981 */ /* 0x000ea2000c1e1900 */
[----:B------:R-:W-:-:S03]  /*0600*/  IMAD.WIDE R12, R3, 0x4, R10 ;  /* 0x00000004030c7825 */ /* 0x000fc600078e020a */
[----:B------:R-:W4:Y:S04]  /*0610*/  LDG.E R22, desc[UR4][R10.64] ;  /* 0x000000040a167981 */ /* 0x000f28000c1e1900 */
[----:B------:R-:W4:Y:S04]  /*0620*/  LDG.E R18, desc[UR4][R4.64+0x8] ;  /* 0x0000080404127981 */ /* 0x000f28000c1e1900 */
[----:B------:R-:W5:Y:S04]  /*0630*/  LDG.E R26, desc[UR4][R4.64+0xc] ;  /* 0x00000c04041a7981 */ /* 0x000f68000c1e1900 */
[----:B------:R-:W5:Y:S01]  /*0640*/  LDG.E R12, desc[UR4][R12.64] ;  /* 0x000000040c0c7981 */ /* 0x000f62000c1e1900 */
[----:B------:R-:W-:Y:S01]  /*0650*/  IADD3 R21, PT, PT, R21, 0x4, RZ ;  /* 0x0000000415157810 */ /* 0x000fe20007ffe0ff */
[----:B---3--:R-:W-:-:S04]  /*0660*/  FFMA R24, R15, R6, R24 ;  /* 0x000000060f187223 */ /* 0x008fc80000000018 */
[----:B--2---:R-:W-:-:S04]  /*0670*/  FFMA R17, R17, R8, R24 ;  /* 0x0000000811117223 */ /* 0x004fc80000000018 */
[----:B----4-:R-:W-:-:S04]  /*0680*/  FFMA R17, R18, R22, R17 ;  /* 0x0000001612117223 */ /* 0x010fc80000000011 */
[----:B-----5:R-:W-:-:S07]  /*0690*/  FFMA R24, R26, R12, R17 ;  /* 0x0000000c1a187223 */ /* 0x020fce0000000011 */
.L_x_8:
[----:B------:R-:W-:Y:S05]  /*06a0*/  @!P0 BRA `(.L_x_5) ;  /* 0x00000000007c8947 */ /* 0x000fea0003800000 */
[----:B------:R-:W-:Y:S01]  /*06b0*/  ISETP.NE.AND P1, PT, R16, 0x1, PT ;  /* 0x000000011000780c */ /* 0x000fe20003f25270 */
[----:B------:R-:W0:Y:S01]  /*06c0*/  LDC.64 R12, c[0x0][0x380] ;  /* 0x0000e000ff0c7b82 */ /* 0x000e220000000a00 */
[----:B------:R-:W-:-:S04]  /*06d0*/  LOP3.LUT R2, R2, 0x1, RZ, 0xc0, !PT ;  /* 0x0000000102027812 */ /* 0x000fc800078ec0ff */
[----:B------:R-:W-:-:S03]  /*06e0*/  ISETP.NE.U32.AND P0, PT, R2, 0x1, PT ;  /* 0x000000010200780c */ /* 0x000fc60003f05070 */
[----:B------:R-:W1:Y:S04]  /*06f0*/  LDC.64 R10, c[0x0][0x388] ;  /* 0x0000e200ff0a7b82 */ /* 0x000e680000000a00 */
[CC--:B------:R-:W-:Y:S02]  /*0700*/  @P1 IADD3 R15, PT, PT, R20.reuse, R21.reuse, RZ ;  /* 0x00000015140f1210 */ /* 0x0c0fe40007ffe0ff */
[----:B------:R-:W-:Y:S02]  /*0710*/  @P1 IADD3 R2, P2, PT, R20, R21, RZ ;  /* 0x0000001514021210 */ /* 0x000fe40007f5e0ff */
[----:B------:R-:W2:Y:S02]  /*0720*/  @P1 LDC.64 R4, c[0x0][0x380] ;  /* 0x0000e000ff041b82 */ /* 0x000ea40000000a00 */
[----:B------:R-:W-:-:S06]  /*0730*/  @P1 IADD3.X R14, PT, PT, RZ, RZ, RZ, P2, !PT ;  /* 0x000000ffff0e1210 */ /* 0x000fcc00017fe4ff */
[----:B------:R-:W3:Y:S01]  /*0740*/  LDC.64 R6, c[0x0][0x380] ;  /* 0x0000e000ff067b82 */ /* 0x000ee20000000a00 */
[----:B0-----:R-:W-:-:S04]  /*0750*/  @P1 IMAD.WIDE.U32 R12, R15, 0x4, R12 ;  /* 0x000000040f0c1825 */ /* 0x001fc800078e000c */
[C---:B------:R-:W-:Y:S01]  /*0760*/  @P1 IMAD R15, R21.reuse, R3, R0 ;  /* 0x00000003150f1224 */ /* 0x040fe200078e0200 */
[----:B------:R-:W-:Y:S01]  /*0770*/  @P1 IADD3 R21, PT, PT, R21, 0x2, RZ ;  /* 0x0000000215151810 */ /* 0x000fe20007ffe0ff */
[----:B------:R-:W4:Y:S01]  /*0780*/  @P1 LDG.E R13, desc[UR4][R12.64] ;  /* 0x000000040c0d1981 */ /* 0x000f22000c1e1900 */
[----:B------:R-:W0:Y:S01]  /*0790*/  LDC.64 R8, c[0x0][0x388] ;  /* 0x0000e200ff087b82 */ /* 0x000e220000000a00 */
[----:B-1----:R-:W-:Y:S01]  /*07a0*/  @P1 IMAD.WIDE R10, R15, 0x4, R10 ;  /* 0x000000040f0a1825 */ /* 0x002fe200078e020a */
[----:B------:R-:W-:Y:S02]  /*07b0*/  @!P0 IADD3 R17, PT, PT, R20, R21, RZ ;  /* 0x0000001514118210 */ /* 0x000fe40007ffe0ff */
[----:B--2---:R-:W-:Y:S01]  /*07c0*/  @P1 LEA R4, P2, R2, R4, 0x2 ;  /* 0x0000000402041211 */ /* 0x004fe200078410ff */
[----:B------:R-:W-:-:S03]  /*07d0*/  @!P0 IMAD R21, R21, R3, R0 ;  /* 0x0000000315158224 */ /* 0x000fc600078e0200 */
[----:B------:R-:W-:Y:S01]  /*07e0*/  @P1 LEA.HI.X R5, R2, R5, R14, 0x2, P2 ;  /* 0x0000000502051211 */ /* 0x000fe200010f140e */
[----:B------:R-:W-:Y:S01]  /*07f0*/  @P1 IMAD.WIDE R14, R3, 0x4, R10 ;  /* 0x00000004030e1825 */ /* 0x000fe200078e020a */
[----:B------:R-:W4:Y:S03]  /*0800*/  @P1 LDG.E R2, desc[UR4][R10.64] ;  /* 0x000000040a021981 */ /* 0x000f26000c1e1900 */
[----:B---3--:R-:W-:Y:S01]  /*0810*/  @!P0 IMAD.WIDE.U32 R6, R17, 0x4, R6 ;  /* 0x0000000411068825 */ /* 0x008fe200078e0006 */
[----:B------:R-:W2:Y:S04]  /*0820*/  @P1 LDG.E R5, desc[UR4][R4.64+0x4] ;  /* 0x0000040404051981 */ /* 0x000ea8000c1e1900 */
[----:B------:R-:W2:Y:S01]  /*0830*/  @P1 LDG.E R14, desc[UR4][R14.64] ;  /* 0x000000040e0e1981 */ /* 0x000ea2000c1e1900 */
[----:B0-----:R-:W-:-:S03]  /*0840*/  @!P0 IMAD.WIDE R8, R21, 0x4, R8 ;  /* 0x0000000415088825 */ /* 0x001fc600078e0208 */
[----:B------:R-:W3:Y:S04]  /*0850*/  @!P0 LDG.E R7, desc[UR4][R6.64] ;  /* 0x0000000406078981 */ /* 0x000ee8000c1e1900 */
[----:B------:R-:W3:Y:S01]  /*0860*/  @!P0 LDG.E R8, desc[UR4][R8.64] ;  /* 0x0000000408088981 */ /* 0x000ee2000c1e1900 */
[----:B----4-:R-:W-:-:S04]  /*0870*/  @P1 FFMA R2, R13, R2, R24 ;  /* 0x000000020d021223 */ /* 0x010fc80000000018 */
[----:B--2---:R-:W-:-:S04]  /*0880*/  @P1 FFMA R24, R5, R14, R2 ;  /* 0x0000000e05181223 */ /* 0x004fc80000000002 */
[----:B---3--:R-:W-:-:S07]  /*0890*/  @!P0 FFMA R24, R7, R8, R24 ;  /* 0x0000000807188223 */ /* 0x008fce0000000018 */
.L_x_5:
[----:B------:R-:W0:Y:S01]  /*08a0*/  LDC.64 R4, c[0x0][0x390] ;  /* 0x0000e400ff047b82 */ /* 0x000e220000000a00 */
[----:B------:R-:W-:-:S04]  /*08b0*/  IMAD R3, R19, R3, R0 ;  /* 0x0000000313037224 */ /* 0x000fc800078e0200 */
[----:B0-----:R-:W-:-:S05]  /*08c0*/  IMAD.WIDE R2, R3, 0x4, R4 ;  /* 0x0000000403027825 */ /* 0x001fca00078e0204 */
[----:B------:R-:W-:Y:S01]  /*08d0*/  STG.E desc[UR4][R2.64], R24 ;  /* 0x0000001802007986 */ /* 0x000fe2000c101904 */
[----:B------:R-:W-:Y:S05]  /*08e0*/  EXIT ;  /* 0x000000000000794d */ /* 0x000fea0003800000 */
.L_x_9:
        /* <DEDUP_REMOVED lines=9> */
.L_x_11:


//--------------------- .nv.shared.reserved.0     --------------------------
	.section	.nv.shared.reserved.0,"aw",@nobits
	.weak		__nv_reservedSMEM_offset_0_alias
	.size		__nv_reservedSMEM_offset_0_alias, 0, 64
	.other		__nv_reservedSMEM_offset_0_alias,@"STO_CUDA_RESERVED_SHARED STV_DEFAULT"
__nv_reservedSMEM_offset_0_alias:
	.zero		0
	.zero		64


//--------------------- .nv.constant0._Z22matmul_naive_row_majorPfS_S_iii --------------------------
	.section	.nv.constant0._Z22matmul_naive_row_majorPfS_S_iii,"a",@progbits
	.sectionflags	@""
	.align	4
.nv.constant0._Z22matmul_naive_row_majorPfS_S_iii:
	.zero		932


//--------------------- .nv.constant0._Z25matmul_naive_column_majorPfS_S_iii --------------------------
	.section	.nv.constant0._Z25matmul_naive_column_majorPfS_S_iii,"a",@progbits
	.sectionflags	@""
	.align	4
.nv.constant0._Z25matmul_naive_column_majorPfS_S_iii:
	.zero		932


//--------------------- SYMBOLS --------------------------

	.type		.nv.reservedSmem.offset0,@object
	.size		.nv.reservedSmem.offset0,0x4
